//
// Generated by NVIDIA NVVM Compiler
//
// Compiler Build ID: CL-36424714
// Cuda compilation tools, release 13.0, V13.0.88
// Based on NVVM 20.0.0
//

.version 9.0
.target sm_100
.address_size 64

	// .globl	_Z14stencil_kernelPfS_j
.const .align 4 .f32 c0 = 0f40C00000;
.const .align 4 .f32 c1 = 0fBF800000;
.const .align 4 .f32 c2 = 0fBF800000;
.const .align 4 .f32 c3 = 0fBF800000;
.const .align 4 .f32 c4 = 0fBF800000;
.const .align 4 .f32 c5 = 0fBF800000;
.const .align 4 .f32 c6 = 0fBF800000;
// _ZZ14stencil_kernelPfS_jE8inCurr_s has been demoted

.visible .entry _Z14stencil_kernelPfS_j(
	.param .u64 .ptr .align 1 _Z14stencil_kernelPfS_j_param_0,
	.param .u64 .ptr .align 1 _Z14stencil_kernelPfS_j_param_1,
	.param .u32 _Z14stencil_kernelPfS_j_param_2
)
{
	.reg .pred 	%p<55>;
	.reg .b32 	%r<79>;
	.reg .b32 	%f<51>;
	.reg .b64 	%rd<17>;
	// demoted variable
	.shared .align 4 .b8 _ZZ14stencil_kernelPfS_jE8inCurr_s[4624];
	ld.param.u64 	%rd3, [_Z14stencil_kernelPfS_j_param_0];
	ld.param.u64 	%rd4, [_Z14stencil_kernelPfS_j_param_1];
	ld.param.u32 	%r31, [_Z14stencil_kernelPfS_j_param_2];
	cvta.to.global.u64 	%rd1, %rd4;
	cvta.to.global.u64 	%rd2, %rd3;
	mov.u32 	%r32, %ctaid.z;
	shl.b32 	%r2, %r32, 5;
	mov.u32 	%r33, %ctaid.y;
	shl.b32 	%r3, %r33, 5;
	mov.u32 	%r4, %tid.y;
	add.s32 	%r34, %r3, %r4;
	add.s32 	%r6, %r34, -1;
	setp.eq.s32 	%p2, %r34, 0;
	mov.u32 	%r35, %ctaid.x;
	shl.b32 	%r7, %r35, 5;
	mov.u32 	%r8, %tid.x;
	add.s32 	%r9, %r8, -1;
	add.s32 	%r10, %r9, %r7;
	setp.eq.s32 	%p3, %r32, 0;
	add.s32 	%r11, %r2, -1;
	setp.ge.u32 	%p4, %r11, %r31;
	or.pred  	%p5, %p3, %p2;
	or.pred  	%p6, %p5, %p4;
	setp.ge.u32 	%p7, %r6, %r31;
	or.pred  	%p8, %p6, %p7;
	setp.lt.s32 	%p9, %r10, 0;
	or.pred  	%p10, %p9, %p8;
	setp.ge.u32 	%p11, %r10, %r31;
	or.pred  	%p12, %p11, %p10;
	@%p12 bra 	$L__BB0_2;
	mad.lo.s32 	%r36, %r31, %r11, %r6;
	mad.lo.s32 	%r37, %r36, %r31, %r10;
	mul.wide.u32 	%rd5, %r37, 4;
	add.s64 	%rd6, %rd2, %rd5;
	ld.global.f32 	%f48, [%rd6];
$L__BB0_2:
	setp.ge.u32 	%p13, %r10, %r31;
	setp.lt.s32 	%p14, %r10, 0;
	setp.eq.s32 	%p15, %r34, 0;
	max.u32 	%r38, %r2, %r6;
	setp.ge.u32 	%p16, %r38, %r31;
	or.pred  	%p17, %p16, %p15;
	or.pred  	%p18, %p14, %p17;
	mov.u32 	%r39, _ZZ14stencil_kernelPfS_jE8inCurr_s;
	mad.lo.s32 	%r40, %r4, 136, %r39;
	shl.b32 	%r41, %r8, 2;
	add.s32 	%r12, %r40, %r41;
	or.pred  	%p19, %p13, %p18;
	@%p19 bra 	$L__BB0_4;
	mad.lo.s32 	%r42, %r31, %r2, %r6;
	mad.lo.s32 	%r43, %r42, %r31, %r10;
	mul.wide.u32 	%rd7, %r43, 4;
	add.s64 	%rd8, %rd2, %rd7;
	ld.global.f32 	%f47, [%rd8];
	st.shared.f32 	[%r12], %f47;
$L__BB0_4:
	add.s32 	%r13, %r31, -1;
	setp.gt.s32 	%p20, %r10, 0;
	setp.lt.u32 	%p21, %r10, %r13;
	and.pred  	%p1, %p20, %p21;
	add.s32 	%r45, %r4, -1;
	or.b32  	%r14, %r45, %r9;
	ld.const.f32 	%f5, [c0];
	ld.const.f32 	%f6, [c1];
	ld.const.f32 	%f7, [c2];
	ld.const.f32 	%f8, [c3];
	ld.const.f32 	%f9, [c4];
	ld.const.f32 	%f10, [c5];
	ld.const.f32 	%f11, [c6];
	add.s32 	%r78, %r2, 1;
	add.s32 	%r46, %r2, 2;
	mad.lo.s32 	%r47, %r31, %r46, %r4;
	add.s32 	%r48, %r47, %r3;
	add.s32 	%r49, %r48, -1;
	mad.lo.s32 	%r50, %r31, %r49, %r8;
	add.s32 	%r77, %r50, %r7;
	mul.lo.s32 	%r51, %r31, %r31;
	shl.b32 	%r17, %r51, 1;
	mad.lo.s32 	%r52, %r31, %r2, %r31;
	add.s32 	%r53, %r4, %r52;
	add.s32 	%r54, %r53, %r3;
	add.s32 	%r55, %r54, -1;
	mad.lo.s32 	%r56, %r31, %r55, %r8;
	add.s32 	%r75, %r56, %r7;
	mul.lo.s32 	%r57, %r32, %r31;
	shl.b32 	%r58, %r57, 5;
	add.s32 	%r59, %r4, %r58;
	add.s32 	%r60, %r59, %r3;
	add.s32 	%r61, %r60, -1;
	mad.lo.s32 	%r62, %r31, %r61, %r8;
	add.s32 	%r74, %r62, %r7;
	mov.b32 	%r76, 2;
$L__BB0_5:
	setp.ge.u32 	%p22, %r10, %r31;
	setp.lt.s32 	%p23, %r10, 0;
	setp.eq.s32 	%p24, %r34, 0;
	max.u32 	%r63, %r78, %r6;
	setp.ge.u32 	%p25, %r63, %r31;
	or.pred  	%p26, %p25, %p24;
	or.pred  	%p27, %p23, %p26;
	or.pred  	%p28, %p27, %p22;
	@%p28 bra 	$L__BB0_7;
	add.s32 	%r64, %r75, -1;
	mul.wide.u32 	%rd9, %r64, 4;
	add.s64 	%rd10, %rd2, %rd9;
	ld.global.f32 	%f49, [%rd10];
$L__BB0_7:
	mov.f32 	%f16, %f49;
	setp.gt.u32 	%p29, %r14, 31;
	setp.lt.u32 	%p30, %r6, %r13;
	setp.gt.u32 	%p31, %r34, 1;
	bar.sync 	0;
	setp.ne.s32 	%p32, %r78, 1;
	add.s32 	%r66, %r78, -1;
	setp.lt.u32 	%p33, %r66, %r13;
	and.pred  	%p34, %p32, %p33;
	and.pred  	%p35, %p31, %p34;
	and.pred  	%p36, %p35, %p30;
	and.pred  	%p37, %p36, %p1;
	not.pred 	%p38, %p37;
	or.pred  	%p39, %p38, %p29;
	@%p39 bra 	$L__BB0_9;
	ld.shared.f32 	%f22, [%r12+-4];
	mul.f32 	%f23, %f6, %f22;
	fma.rn.f32 	%f24, %f47, %f5, %f23;
	ld.shared.f32 	%f25, [%r12+4];
	fma.rn.f32 	%f26, %f7, %f25, %f24;
	ld.shared.f32 	%f27, [%r12+136];
	fma.rn.f32 	%f28, %f8, %f27, %f26;
	ld.shared.f32 	%f29, [%r12+-136];
	fma.rn.f32 	%f30, %f9, %f29, %f28;
	fma.rn.f32 	%f31, %f48, %f10, %f30;
	fma.rn.f32 	%f32, %f16, %f11, %f31;
	add.s32 	%r67, %r74, -1;
	mul.wide.u32 	%rd11, %r67, 4;
	add.s64 	%rd12, %rd1, %rd11;
	st.global.f32 	[%rd12], %f32;
$L__BB0_9:
	setp.ge.u32 	%p40, %r10, %r31;
	setp.lt.s32 	%p41, %r10, 0;
	setp.eq.s32 	%p42, %r34, 0;
	bar.sync 	0;
	st.shared.f32 	[%r12], %f16;
	add.s32 	%r68, %r78, 1;
	max.u32 	%r69, %r68, %r6;
	setp.ge.u32 	%p43, %r69, %r31;
	or.pred  	%p44, %p43, %p42;
	or.pred  	%p45, %p41, %p44;
	or.pred  	%p46, %p45, %p40;
	mov.f32 	%f49, %f16;
	@%p46 bra 	$L__BB0_11;
	add.s32 	%r70, %r77, -1;
	mul.wide.u32 	%rd13, %r70, 4;
	add.s64 	%rd14, %rd2, %rd13;
	ld.global.f32 	%f49, [%rd14];
$L__BB0_11:
	bar.sync 	0;
	setp.lt.u32 	%p49, %r63, %r13;
	and.pred  	%p50, %p49, %p31;
	and.pred  	%p51, %p50, %p1;
	not.pred 	%p52, %p51;
	or.pred  	%p53, %p52, %p29;
	@%p53 bra 	$L__BB0_13;
	ld.shared.f32 	%f33, [%r12+-4];
	mul.f32 	%f34, %f6, %f33;
	fma.rn.f32 	%f35, %f16, %f5, %f34;
	ld.shared.f32 	%f36, [%r12+4];
	fma.rn.f32 	%f37, %f7, %f36, %f35;
	ld.shared.f32 	%f38, [%r12+136];
	fma.rn.f32 	%f39, %f8, %f38, %f37;
	ld.shared.f32 	%f40, [%r12+-136];
	fma.rn.f32 	%f41, %f9, %f40, %f39;
	fma.rn.f32 	%f42, %f47, %f10, %f41;
	fma.rn.f32 	%f43, %f49, %f11, %f42;
	add.s32 	%r73, %r75, -1;
	mul.wide.u32 	%rd15, %r73, 4;
	add.s64 	%rd16, %rd1, %rd15;
	st.global.f32 	[%rd16], %f43;
$L__BB0_13:
	bar.sync 	0;
	st.shared.f32 	[%r12], %f49;
	add.s32 	%r78, %r78, 2;
	add.s32 	%r77, %r77, %r17;
	add.s32 	%r76, %r76, 2;
	add.s32 	%r75, %r75, %r17;
	add.s32 	%r74, %r74, %r17;
	setp.ne.s32 	%p54, %r76, 34;
	mov.f32 	%f47, %f49;
	mov.f32 	%f48, %f16;
	@%p54 bra 	$L__BB0_5;
	ret;

}


// ===== COMPILED SASS (sm_100) =====

	.target	sm_100

	.elftype	@"ET_EXEC"


//--------------------- .note.nv.tkinfo           --------------------------
	.section	.note.nv.tkinfo,"",@"SHT_NOTE"
	.sectionflags	@"SHF_NOTE_NV_TKINFO"
	.tkinfo
        /*0018*/ 	.word	0x00000002
        /*0030*/ 	.string	""
        /*0030*/ 	.string	"ptxas"
        /*0030*/ 	.string	"Cuda compilation tools, release 13.0, V13.0.88"
        /*0030*/ 	.string	"Build cuda_13.0.r13.0/compiler.36424714_0"
        /*0030*/ 	.string	"-arch sm_100 -m 64 "



//--------------------- .note.nv.cuinfo           --------------------------
	.section	.note.nv.cuinfo,"",@"SHT_NOTE"
	.sectionflags	@"SHF_NOTE_NV_CUINFO"
        /*0018*/ 	.short	0x0002
        /*001a*/ 	.short	0x0064
        /*001c*/ 	.short	0x0082
	.zero		2


//--------------------- .nv.info                  --------------------------
	.section	.nv.info,"",@"SHT_CUDA_INFO"
	.align	4


	//----- nvinfo : EIATTR_REGCOUNT
	.align		4
        /*0000*/ 	.byte	0x04, 0x2f
        /*0002*/ 	.short	(.L_8 - .L_7)
	.align		4
.L_7:
        /*0004*/ 	.word	index@(_Z14stencil_kernelPfS_j)
        /*0008*/ 	.word	0x0000001c


	//----- nvinfo : EIATTR_FRAME_SIZE
	.align		4
.L_8:
        /*000c*/ 	.byte	0x04, 0x11
        /*000e*/ 	.short	(.L_10 - .L_9)
	.align		4
.L_9:
        /*0010*/ 	.word	index@(_Z14stencil_kernelPfS_j)
        /*0014*/ 	.word	0x00000000


	//----- nvinfo : EIATTR_MIN_STACK_SIZE
	.align		4
.L_10:
        /*0018*/ 	.byte	0x04, 0x12
        /*001a*/ 	.short	(.L_12 - .L_11)
	.align		4
.L_11:
        /*001c*/ 	.word	index@(_Z14stencil_kernelPfS_j)
        /*0020*/ 	.word	0x00000000
.L_12:


//--------------------- .nv.compat                --------------------------
	.section	.nv.compat,"",@"SHT_CUDA_COMPAT_INFO"
	.align	4
        /*0000*/ 	.byte	0x02, 0x09, 0x00, 0x00, 0x02, 0x02, 0x01, 0x00, 0x02, 0x05, 0x05, 0x00, 0x03, 0x07, 0x01, 0x01
        /*0010*/ 	.byte	0x02, 0x03, 0x00, 0x00, 0x02, 0x06, 0x01, 0x00, 0x04, 0x0b, 0x08, 0x00, 0x09, 0x00, 0x00, 0x00
        /*0020*/ 	.byte	0x00, 0x00, 0x00, 0x00


//--------------------- .nv.info._Z14stencil_kernelPfS_j --------------------------
	.section	.nv.info._Z14stencil_kernelPfS_j,"",@"SHT_CUDA_INFO"
	.sectionflags	@""
	.align	4


	//----- nvinfo : EIATTR_CUDA_API_VERSION
	.align		4
        /*0000*/ 	.byte	0x04, 0x37
        /*0002*/ 	.short	(.L_14 - .L_13)
.L_13:
        /*0004*/ 	.word	0x00000082


	//----- nvinfo : EIATTR_KPARAM_INFO
	.align		4
.L_14:
        /*0008*/ 	.byte	0x04, 0x17
        /*000a*/ 	.short	(.L_16 - .L_15)
.L_15:
        /*000c*/ 	.word	0x00000000
        /*0010*/ 	.short	0x0002
        /*0012*/ 	.short	0x0010
        /*0014*/ 	.byte	0x00, 0xf0, 0x11, 0x00


	//----- nvinfo : EIATTR_KPARAM_INFO
	.align		4
.L_16:
        /*0018*/ 	.byte	0x04, 0x17
        /*001a*/ 	.short	(.L_18 - .L_17)
.L_17:
        /*001c*/ 	.word	0x00000000
        /*0020*/ 	.short	0x0001
        /*0022*/ 	.short	0x0008
        /*0024*/ 	.byte	0x00, 0xf5, 0x21, 0x00


	//----- nvinfo : EIATTR_KPARAM_INFO
	.align		4
.L_18:
        /*0028*/ 	.byte	0x04, 0x17
        /*002a*/ 	.short	(.L_20 - .L_19)
.L_19:
        /*002c*/ 	.word	0x00000000
        /*0030*/ 	.short	0x0000
        /*0032*/ 	.short	0x0000
        /*0034*/ 	.byte	0x00, 0xf5, 0x21, 0x00


	//----- nvinfo : EIATTR_SPARSE_MMA_MASK
	.align		4
.L_20:
        /*0038*/ 	.byte	0x03, 0x50
        /*003a*/ 	.short	0x0000


	//----- nvinfo : EIATTR_MAXREG_COUNT
	.align		4
        /*003c*/ 	.byte	0x03, 0x1b
        /*003e*/ 	.short	0x00ff


	//----- nvinfo : EIATTR_NUM_BARRIERS
	.align		4
        /*0040*/ 	.byte	0x02, 0x4c
        /*0042*/ 	.byte	0x01
	.zero		1


	//----- nvinfo : EIATTR_MERCURY_ISA_VERSION
	.align		4
        /*0044*/ 	.byte	0x03, 0x5f
        /*0046*/ 	.short	0x0101


	//----- nvinfo : EIATTR_VRC_CTA_INIT_COUNT
	.align		4
        /*0048*/ 	.byte	0x02, 0x4a
	.zero		1
	.zero		1


	//----- nvinfo : EIATTR_EXIT_INSTR_OFFSETS
	.align		4
        /*004c*/ 	.byte	0x04, 0x1c
        /*004e*/ 	.short	(.L_22 - .L_21)


	//   ....[0]....
.L_21:
        /*0050*/ 	.word	0x00000960


	//----- nvinfo : EIATTR_CRS_STACK_SIZE
	.align		4
.L_22:
        /*0054*/ 	.byte	0x04, 0x1e
        /*0056*/ 	.short	(.L_24 - .L_23)
.L_23:
        /*0058*/ 	.word	0x00000000


	//----- nvinfo : EIATTR_CBANK_PARAM_SIZE
	.align		4
.L_24:
        /*005c*/ 	.byte	0x03, 0x19
        /*005e*/ 	.short	0x0014


	//----- nvinfo : EIATTR_PARAM_CBANK
	.align		4
        /*0060*/ 	.byte	0x04, 0x0a
        /*0062*/ 	.short	(.L_26 - .L_25)
	.align		4
.L_25:
        /*0064*/ 	.word	index@(.nv.constant0._Z14stencil_kernelPfS_j)
        /*0068*/ 	.short	0x0380
        /*006a*/ 	.short	0x0014


	//----- nvinfo : EIATTR_SW_WAR
	.align		4
.L_26:
        /*006c*/ 	.byte	0x04, 0x36
        /*006e*/ 	.short	(.L_28 - .L_27)
.L_27:
        /*0070*/ 	.word	0x00000008
.L_28:


//--------------------- .nv.callgraph             --------------------------
	.section	.nv.callgraph,"",@"SHT_CUDA_CALLGRAPH"
	.align	4
	.sectionentsize	8
	.align		4
        /*0000*/ 	.word	0x00000000
	.align		4
        /*0004*/ 	.word	0xffffffff
	.align		4
        /*0008*/ 	.word	0x00000000
	.align		4
        /*000c*/ 	.word	0xfffffffe
	.align		4
        /*0010*/ 	.word	0x00000000
	.align		4
        /*0014*/ 	.word	0xfffffffd
	.align		4
        /*0018*/ 	.word	0x00000000
	.align		4
        /*001c*/ 	.word	0xfffffffc


//--------------------- .nv.constant3             --------------------------
	.section	.nv.constant3,"a",@progbits
	.align	4
.nv.constant3:
	.type		c0,@object
	.size		c0,(c1 - c0)
c0:
        /*0000*/ 	.byte	0x00, 0x00, 0xc0, 0x40
	.type		c1,@object
	.size		c1,(c2 - c1)
c1:
        /*0004*/ 	.byte	0x00, 0x00, 0x80, 0xbf
	.type		c2,@object
	.size		c2,(c3 - c2)
c2:
        /*0008*/ 	.byte	0x00, 0x00, 0x80, 0xbf
	.type		c3,@object
	.size		c3,(c4 - c3)
c3:
        /*000c*/ 	.byte	0x00, 0x00, 0x80, 0xbf
	.type		c4,@object
	.size		c4,(c5 - c4)
c4:
        /*0010*/ 	.byte	0x00, 0x00, 0x80, 0xbf
	.type		c5,@object
	.size		c5,(c6 - c5)
c5:
        /*0014*/ 	.byte	0x00, 0x00, 0x80, 0xbf
	.type		c6,@object
	.size		c6,(.L_6 - c6)
c6:
        /*0018*/ 	.byte	0x00, 0x00, 0x80, 0xbf
.L_6:


//--------------------- .text._Z14stencil_kernelPfS_j --------------------------
	.section	.text._Z14stencil_kernelPfS_j,"ax",@progbits
	.align	128
        .global         _Z14stencil_kernelPfS_j
        .type           _Z14stencil_kernelPfS_j,@function
        .size           _Z14stencil_kernelPfS_j,(.L_x_6 - _Z14stencil_kernelPfS_j)
        .other          _Z14stencil_kernelPfS_j,@"STO_CUDA_ENTRY STV_DEFAULT"
_Z14stencil_kernelPfS_j:
.text._Z14stencil_kernelPfS_j:
[----:B------:R-:W-:Y:S01]  /*0000*/  LDC R1, c[0x0][0x37c] ;  /* 0x0000df00ff017b82 */ /* 0x000fe20000000800 */
[----:B------:R-:W0:Y:S07]  /*0010*/  S2R R5, SR_CTAID.Y ;  /* 0x0000000000057919 */ /* 0x000e2e0000002600 */
[----:B------:R-:W1:Y:S01]  /*0020*/  S2UR UR8, SR_CTAID.Z ;  /* 0x00000000000879c3 */ /* 0x000e620000002700 */
[----:B------:R-:W2:Y:S01]  /*0030*/  LDCU.64 UR6, c[0x0][0x358] ;  /* 0x00006b00ff0677ac */ /* 0x000ea20008000a00 */
[----:B------:R-:W0:Y:S01]  /*0040*/  S2R R4, SR_TID.Y ;  /* 0x0000000000047919 */ /* 0x000e220000002200 */
[----:B------:R-:W3:Y:S01]  /*0050*/  LDCU UR15, c[0x0][0x390] ;  /* 0x00007200ff0f77ac */ /* 0x000ee20008000800 */
[----:B------:R-:W4:Y:S04]  /*0060*/  S2R R6, SR_TID.X ;  /* 0x0000000000067919 */ /* 0x000f280000002100 */
[----:B------:R-:W2:Y:S01]  /*0070*/  LDC R21, c[0x0][0x390] ;  /* 0x0000e400ff157b82 */ /* 0x000ea20000000800 */
[----:B------:R-:W0:Y:S01]  /*0080*/  LDCU UR14, c[0x3][0x18] ;  /* 0x00c00300ff0e77ac */ /* 0x000e220008000800 */
[----:B------:R-:W3:Y:S01]  /*0090*/  S2R R16, SR_CTAID.X ;  /* 0x0000000000107919 */ /* 0x000ee20000002500 */
[----:B------:R-:W0:Y:S01]  /*00a0*/  LDCU.64 UR12, c[0x3][0x10] ;  /* 0x00c00200ff0c77ac */ /* 0x000e220008000a00 */
[----:B-1----:R-:W-:-:S04]  /*00b0*/  USHF.L.U32 UR4, UR8, 0x5, URZ ;  /* 0x0000000508047899 */ /* 0x002fc800080006ff */
[----:B------:R-:W-:Y:S01]  /*00c0*/  UIADD3 UR5, UPT, UPT, UR4, -0x1, URZ ;  /* 0xffffffff04057890 */ /* 0x000fe2000fffe0ff */
[----:B0-----:R-:W-:Y:S02]  /*00d0*/  IMAD R18, R5, 0x20, R4 ;  /* 0x0000002005127824 */ /* 0x001fe400078e0204 */
[----:B----4-:R-:W-:-:S03]  /*00e0*/  VIADD R11, R6, 0xffffffff ;  /* 0xffffffff060b7836 */ /* 0x010fc60000000000 */
[C---:B------:R-:W-:Y:S02]  /*00f0*/  IADD3 R0, PT, PT, R18.reuse, -0x1, RZ ;  /* 0xffffffff12007810 */ /* 0x040fe40007ffe0ff */
[----:B------:R-:W-:Y:S02]  /*0100*/  ISETP.NE.AND P0, PT, R18, RZ, PT ;  /* 0x000000ff1200720c */ /* 0x000fe40003f05270 */
[----:B------:R-:W-:Y:S02]  /*0110*/  VIMNMX.U32 R2, PT, PT, R0, UR4, !PT ;  /* 0x0000000400027c48 */ /* 0x000fe4000ffe0000 */
[----:B---3--:R-:W-:Y:S02]  /*0120*/  LEA R8, R16, R11, 0x5 ;  /* 0x0000000b10087211 */ /* 0x008fe400078e28ff */
[----:B--2---:R-:W-:Y:S02]  /*0130*/  ISETP.GE.U32.OR P1, PT, R2, R21, !P0 ;  /* 0x000000150200720c */ /* 0x004fe40004726470 */
[----:B------:R-:W-:-:S02]  /*0140*/  ISETP.EQ.OR P2, PT, RZ, UR8, !P0 ;  /* 0x00000008ff007c0c */ /* 0x000fc4000c742670 */
[C---:B------:R-:W-:Y:S02]  /*0150*/  ISETP.LT.OR P1, PT, R8.reuse, RZ, P1 ;  /* 0x000000ff0800720c */ /* 0x040fe40000f21670 */
[----:B------:R-:W-:Y:S02]  /*0160*/  ISETP.LE.U32.OR P2, PT, R21, UR5, P2 ;  /* 0x0000000515007c0c */ /* 0x000fe40009743470 */
[-C--:B------:R-:W-:Y:S02]  /*0170*/  ISETP.GE.U32.OR P1, PT, R8, R21.reuse, P1 ;  /* 0x000000150800720c */ /* 0x080fe40000f26470 */
[----:B------:R-:W-:-:S04]  /*0180*/  ISETP.GE.U32.OR P2, PT, R0, R21, P2 ;  /* 0x000000150000720c */ /* 0x000fc80001746470 */
[----:B------:R-:W-:-:S04]  /*0190*/  ISETP.LT.OR P2, PT, R8, RZ, P2 ;  /* 0x000000ff0800720c */ /* 0x000fc80001741670 */
[----:B------:R-:W-:-:S03]  /*01a0*/  ISETP.GE.U32.OR P2, PT, R8, R21, P2 ;  /* 0x000000150800720c */ /* 0x000fc60001746470 */
[----:B------:R-:W0:Y:S01]  /*01b0*/  @!P1 LDC.64 R12, c[0x0][0x380] ;  /* 0x0000e000ff0c9b82 */ /* 0x000e220000000a00 */
[----:B------:R-:W-:-:S04]  /*01c0*/  @!P1 IMAD R2, R21, UR4, R0 ;  /* 0x0000000415029c24 */ /* 0x000fc8000f8e0200 */
[----:B------:R-:W-:Y:S01]  /*01d0*/  @!P1 IMAD R7, R2, R21, R8 ;  /* 0x0000001502079224 */ /* 0x000fe200078e0208 */
[----:B------:R-:W1:Y:S04]  /*01e0*/  S2R R10, SR_CgaCtaId ;  /* 0x00000000000a7919 */ /* 0x000e680000008800 */
[----:B------:R-:W2:Y:S01]  /*01f0*/  @!P2 LDC.64 R2, c[0x0][0x380] ;  /* 0x0000e000ff02ab82 */ /* 0x000ea20000000a00 */
[----:B0-----:R-:W-:-:S05]  /*0200*/  @!P1 IMAD.WIDE.U32 R12, R7, 0x4, R12 ;  /* 0x00000004070c9825 */ /* 0x001fca00078e000c */
[----:B------:R0:W3:Y:S01]  /*0210*/  @!P1 LDG.E R15, desc[UR6][R12.64] ;  /* 0x000000060c0f9981 */ /* 0x0000e2000c1e1900 */
[----:B------:R-:W-:-:S04]  /*0220*/  @!P2 IMAD R7, R21, UR5, R0 ;  /* 0x000000051507ac24 */ /* 0x000fc8000f8e0200 */
[----:B------:R-:W-:-:S04]  /*0230*/  @!P2 IMAD R7, R7, R21, R8 ;  /* 0x000000150707a224 */ /* 0x000fc800078e0208 */
[----:B--2---:R-:W-:Y:S01]  /*0240*/  @!P2 IMAD.WIDE.U32 R2, R7, 0x4, R2 ;  /* 0x000000040702a825 */ /* 0x004fe200078e0002 */
[----:B------:R-:W-:Y:S01]  /*0250*/  MOV R7, 0x400 ;  /* 0x0000040000077802 */ /* 0x000fe20000000f00 */
[----:B------:R-:W-:-:S03]  /*0260*/  UIADD3 UR5, UPT, UPT, UR4, 0x2, URZ ;  /* 0x0000000204057890 */ /* 0x000fc6000fffe0ff */
[----:B-1----:R-:W-:Y:S01]  /*0270*/  LEA R7, R10, R7, 0x18 ;  /* 0x000000070a077211 */ /* 0x002fe200078ec0ff */
[----:B------:R1:W5:Y:S01]  /*0280*/  @!P2 LDG.E R14, desc[UR6][R2.64] ;  /* 0x00000006020ea981 */ /* 0x000362000c1e1900 */
[C---:B------:R-:W-:Y:S01]  /*0290*/  IMAD R17, R21.reuse, UR8, RZ ;  /* 0x0000000815117c24 */ /* 0x040fe2000f8e02ff */
[----:B------:R-:W2:Y:S01]  /*02a0*/  LDCU.128 UR8, c[0x3][URZ] ;  /* 0x00c00000ff0877ac */ /* 0x000ea20008000c00 */
[----:B------:R-:W-:Y:S02]  /*02b0*/  IMAD R9, R21, UR4, R21 ;  /* 0x0000000415097c24 */ /* 0x000fe4000f8e0215 */
[----:B------:R-:W-:Y:S01]  /*02c0*/  IMAD R7, R4, 0x88, R7 ;  /* 0x0000008804077824 */ /* 0x000fe200078e0207 */
[----:B------:R-:W-:Y:S01]  /*02d0*/  UIADD3 UR4, UPT, UPT, UR4, 0x1, URZ ;  /* 0x0000000104047890 */ /* 0x000fe2000fffe0ff */
[----:B------:R-:W-:Y:S01]  /*02e0*/  IMAD R20, R17, 0x20, R4 ;  /* 0x0000002011147824 */ /* 0x000fe200078e0204 */
[----:B------:R-:W-:Y:S01]  /*02f0*/  IADD3 R10, PT, PT, R9, R4, RZ ;  /* 0x00000004090a7210 */ /* 0x000fe20007ffe0ff */
[----:B0-----:R-:W-:-:S02]  /*0300*/  IMAD R12, R6, 0x4, R7 ;  /* 0x00000004060c7824 */ /* 0x001fc400078e0207 */
[----:B-1----:R-:W-:Y:S01]  /*0310*/  IMAD R2, R21, UR5, R4 ;  /* 0x0000000515027c24 */ /* 0x002fe2000f8e0204 */
[----:B------:R-:W-:Y:S01]  /*0320*/  LEA R20, R5, R20, 0x5 ;  /* 0x0000001405147211 */ /* 0x000fe200078e28ff */
[----:B------:R-:W-:Y:S01]  /*0330*/  VIADD R13, R21, 0xffffffff ;  /* 0xffffffff150d7836 */ /* 0x000fe20000000000 */
[C---:B------:R-:W-:Y:S01]  /*0340*/  LEA R10, R5.reuse, R10, 0x5 ;  /* 0x0000000a050a7211 */ /* 0x040fe200078e28ff */
[----:B------:R-:W-:Y:S01]  /*0350*/  IMAD R7, R5, 0x20, R2 ;  /* 0x0000002005077824 */ /* 0x000fe200078e0202 */
[----:B------:R-:W-:Y:S01]  /*0360*/  IADD3 R20, PT, PT, R20, -0x1, RZ ;  /* 0xffffffff14147810 */ /* 0x000fe20007ffe0ff */
[----:B------:R-:W0:Y:S01]  /*0370*/  LDC.64 R2, c[0x0][0x388] ;  /* 0x0000e200ff027b82 */ /* 0x000e220000000a00 */
[----:B------:R-:W-:Y:S01]  /*0380*/  IADD3 R10, PT, PT, R10, -0x1, RZ ;  /* 0xffffffff0a0a7810 */ /* 0x000fe20007ffe0ff */
[----:B------:R-:W-:Y:S02]  /*0390*/  VIADD R7, R7, 0xffffffff ;  /* 0xffffffff07077836 */ /* 0x000fe40000000000 */
[----:B------:R-:W-:-:S02]  /*03a0*/  IMAD R9, R20, R21, R6 ;  /* 0x0000001514097224 */ /* 0x000fc400078e0206 */
[----:B------:R-:W-:Y:S02]  /*03b0*/  VIADD R4, R4, 0xffffffff ;  /* 0xffffffff04047836 */ /* 0x000fe40000000000 */
[-CC-:B------:R-:W-:Y:S02]  /*03c0*/  IMAD R7, R7, R21.reuse, R6.reuse ;  /* 0x0000001507077224 */ /* 0x180fe400078e0206 */
[----:B------:R-:W-:Y:S01]  /*03d0*/  IMAD R5, R10, R21, R6 ;  /* 0x000000150a057224 */ /* 0x000fe200078e0206 */
[C---:B------:R-:W-:Y:S01]  /*03e0*/  LEA R10, R16.reuse, R9, 0x5 ;  /* 0x00000009100a7211 */ /* 0x040fe200078e28ff */
[----:B------:R-:W-:Y:S01]  /*03f0*/  IMAD R9, R16, 0x20, R7 ;  /* 0x0000002010097824 */ /* 0x000fe200078e0207 */
[----:B------:R-:W-:Y:S01]  /*0400*/  LOP3.LUT R11, R4, R11, RZ, 0xfc, !PT ;  /* 0x0000000b040b7212 */ /* 0x000fe200078efcff */
[----:B------:R-:W-:Y:S01]  /*0410*/  IMAD R21, R21, R21, RZ ;  /* 0x0000001515157224 */ /* 0x000fe200078e02ff */
[----:B------:R-:W-:Y:S01]  /*0420*/  LEA R16, R16, R5, 0x5 ;  /* 0x0000000510107211 */ /* 0x000fe200078e28ff */
[----:B------:R-:W-:Y:S01]  /*0430*/  IMAD.U32 R19, RZ, RZ, UR4 ;  /* 0x00000004ff137e24 */ /* 0x000fe2000f8e00ff */
[----:B------:R-:W-:Y:S01]  /*0440*/  UMOV UR4, 0x2 ;  /* 0x0000000200047882 */ /* 0x000fe20000000000 */
[----:B---3--:R1:W-:Y:S01]  /*0450*/  @!P1 STS [R12], R15 ;  /* 0x0000000f0c009388 */ /* 0x0083e20000000800 */
[----:B------:R-:W-:-:S04]  /*0460*/  ISETP.GE.U32.AND P1, PT, R8, R13, PT ;  /* 0x0000000d0800720c */ /* 0x000fc80003f26070 */
[----:B0-2---:R-:W-:-:S13]  /*0470*/  ISETP.GT.AND P1, PT, R8, RZ, !P1 ;  /* 0x000000ff0800720c */ /* 0x005fda0004f24270 */
.L_x_4:
[----:B------:R-:W-:-:S04]  /*0480*/  VIMNMX.U32 R20, PT, PT, R0, R19, !PT ;  /* 0x0000001300147248 */ /* 0x000fc80007fe0000 */
[----:B------:R-:W-:-:S04]  /*0490*/  ISETP.GE.U32.OR P0, PT, R20, UR15, !P0 ;  /* 0x0000000f14007c0c */ /* 0x000fc8000c706470 */
[----:B------:R-:W-:-:S04]  /*04a0*/  ISETP.LT.OR P0, PT, R8, RZ, P0 ;  /* 0x000000ff0800720c */ /* 0x000fc80000701670 */
[----:B------:R-:W-:-:S13]  /*04b0*/  ISETP.GE.U32.OR P0, PT, R8, UR15, P0 ;  /* 0x0000000f08007c0c */ /* 0x000fda0008706470 */
[----:B0-2---:R-:W0:Y:S01]  /*04c0*/  @!P0 LDC.64 R4, c[0x0][0x380] ;  /* 0x0000e000ff048b82 */ /* 0x005e220000000a00 */
[----:B------:R-:W-:-:S05]  /*04d0*/  @!P0 IADD3 R7, PT, PT, R16, -0x1, RZ ;  /* 0xffffffff10078810 */ /* 0x000fca0007ffe0ff */
[----:B0-----:R-:W-:-:S05]  /*04e0*/  @!P0 IMAD.WIDE.U32 R4, R7, 0x4, R4 ;  /* 0x0000000407048825 */ /* 0x001fca00078e0004 */
[----:B---3--:R0:W2:Y:S01]  /*04f0*/  @!P0 LDG.E R17, desc[UR6][R4.64] ;  /* 0x0000000604118981 */ /* 0x0080a2000c1e1900 */
[----:B------:R-:W-:Y:S01]  /*0500*/  VIADDMNMX.U32 R6, R19, 0x1, R0, !PT ;  /* 0x0000000113067846 */ /* 0x000fe20007800000 */
[----:B------:R-:W-:Y:S01]  /*0510*/  BSSY.RECONVERGENT B0, `(.L_x_0) ;  /* 0x0000020000007945 */ /* 0x000fe20003800200 */
[----:B------:R-:W-:Y:S01]  /*0520*/  BAR.SYNC.DEFER_BLOCKING 0x0 ;  /* 0x0000000000007b1d */ /* 0x000fe20000010000 */
[----:B------:R-:W-:-:S04]  /*0530*/  ISETP.NE.AND P0, PT, R18, RZ, PT ;  /* 0x000000ff1200720c */ /* 0x000fc80003f05270 */
[----:B------:R-:W-:Y:S01]  /*0540*/  ISETP.GE.U32.OR P2, PT, R6, UR15, !P0 ;  /* 0x0000000f06007c0c */ /* 0x000fe2000c746470 */
[----:B------:R-:W-:-:S03]  /*0550*/  VIADD R6, R19, 0xffffffff ;  /* 0xffffffff13067836 */ /* 0x000fc60000000000 */
[----:B------:R-:W-:Y:S02]  /*0560*/  ISETP.LT.OR P2, PT, R8, RZ, P2 ;  /* 0x000000ff0800720c */ /* 0x000fe40001741670 */
[----:B------:R-:W-:Y:S02]  /*0570*/  ISETP.GE.U32.AND P3, PT, R6, R13, PT ;  /* 0x0000000d0600720c */ /* 0x000fe40003f66070 */
[----:B------:R-:W-:Y:S02]  /*0580*/  ISETP.GE.U32.OR P2, PT, R8, UR15, P2 ;  /* 0x0000000f08007c0c */ /* 0x000fe40009746470 */
[----:B------:R-:W-:-:S04]  /*0590*/  ISETP.NE.AND P3, PT, R19, 0x1, !P3 ;  /* 0x000000011300780c */ /* 0x000fc80005f65270 */
[----:B------:R-:W-:-:S04]  /*05a0*/  ISETP.GT.U32.AND P3, PT, R18, 0x1, P3 ;  /* 0x000000011200780c */ /* 0x000fc80001f64070 */
[----:B------:R-:W-:-:S03]  /*05b0*/  ISETP.LT.U32.AND P3, PT, R0, R13, P3 ;  /* 0x0000000d0000720c */ /* 0x000fc60001f61070 */
[----:B------:R-:W3:Y:S01]  /*05c0*/  @!P2 LDC.64 R6, c[0x0][0x380] ;  /* 0x0000e000ff06ab82 */ /* 0x000ee20000000a00 */
[----:B------:R-:W-:Y:S02]  /*05d0*/  PLOP3.LUT P3, PT, P3, P1, PT, 0x80, 0x8 ;  /* 0x000000000008781c */ /* 0x000fe40001f63070 */
[----:B0-----:R-:W-:Y:S02]  /*05e0*/  @!P2 IADD3 R5, PT, PT, R9, -0x1, RZ ;  /* 0xffffffff0905a810 */ /* 0x001fe40007ffe0ff */
[----:B------:R-:W-:-:S03]  /*05f0*/  ISETP.GT.U32.OR P3, PT, R11, 0x1f, !P3 ;  /* 0x0000001f0b00780c */ /* 0x000fc60005f64470 */
[----:B---3--:R-:W-:-:S04]  /*0600*/  @!P2 IMAD.WIDE.U32 R4, R5, 0x4, R6 ;  /* 0x000000040504a825 */ /* 0x008fc800078e0006 */
[----:B--2---:R-:W-:-:S06]  /*0610*/  IMAD.MOV.U32 R22, RZ, RZ, R17 ;  /* 0x000000ffff167224 */ /* 0x004fcc00078e0011 */
[----:B------:R-:W-:Y:S05]  /*0620*/  @P3 BRA `(.L_x_1) ;  /* 0x0000000000383947 */ /* 0x000fea0003800000 */
[----:B------:R-:W0:Y:S04]  /*0630*/  LDS R6, [R12+-0x4] ;  /* 0xfffffc000c067984 */ /* 0x000e280000000800 */
[----:B------:R-:W2:Y:S04]  /*0640*/  LDS R7, [R12+0x4] ;  /* 0x000004000c077984 */ /* 0x000ea80000000800 */
[----:B------:R-:W3:Y:S04]  /*0650*/  LDS R23, [R12+0x88] ;  /* 0x000088000c177984 */ /* 0x000ee80000000800 */
[----:B------:R-:W4:Y:S01]  /*0660*/  LDS R25, [R12+-0x88] ;  /* 0xffff78000c197984 */ /* 0x000f220000000800 */
[----:B0-----:R-:W-:-:S04]  /*0670*/  FMUL R6, R6, UR9 ;  /* 0x0000000906067c20 */ /* 0x001fc80008400000 */
[----:B------:R-:W-:-:S04]  /*0680*/  FFMA R6, R15, UR8, R6 ;  /* 0x000000080f067c23 */ /* 0x000fc80008000006 */
[----:B--2---:R-:W-:Y:S01]  /*0690*/  FFMA R6, R7, UR10, R6 ;  /* 0x0000000a07067c23 */ /* 0x004fe20008000006 */
[----:B------:R-:W-:-:S03]  /*06a0*/  IADD3 R7, PT, PT, R10, -0x1, RZ ;  /* 0xffffffff0a077810 */ /* 0x000fc60007ffe0ff */
[----:B---3--:R-:W-:-:S04]  /*06b0*/  FFMA R6, R23, UR11, R6 ;  /* 0x0000000b17067c23 */ /* 0x008fc80008000006 */
[----:B----4-:R-:W-:Y:S01]  /*06c0*/  FFMA R25, R25, UR12, R6 ;  /* 0x0000000c19197c23 */ /* 0x010fe20008000006 */
[----:B------:R-:W-:-:S04]  /*06d0*/  IMAD.WIDE.U32 R6, R7, 0x4, R2 ;  /* 0x0000000407067825 */ /* 0x000fc800078e0002 */
[----:B-----5:R-:W-:-:S04]  /*06e0*/  FFMA R14, R14, UR13, R25 ;  /* 0x0000000d0e0e7c23 */ /* 0x020fc80008000019 */
[----:B------:R-:W-:-:S05]  /*06f0*/  FFMA R23, R17, UR14, R14 ;  /* 0x0000000e11177c23 */ /* 0x000fca000800000e */
[----:B------:R0:W-:Y:S02]  /*0700*/  STG.E desc[UR6][R6.64], R23 ;  /* 0x0000001706007986 */ /* 0x0001e4000c101906 */
.L_x_1:
[----:B------:R-:W-:Y:S05]  /*0710*/  BSYNC.RECONVERGENT B0 ;  /* 0x0000000000007941 */ /* 0x000fea0003800200 */
.L_x_0:
[----:B------:R-:W-:Y:S06]  /*0720*/  BAR.SYNC.DEFER_BLOCKING 0x0 ;  /* 0x0000000000007b1d */ /* 0x000fec0000010000 */
[----:B------:R2:W-:Y:S04]  /*0730*/  STS [R12], R17 ;  /* 0x000000110c007388 */ /* 0x0005e80000000800 */
[----:B--2---:R2:W5:Y:S01]  /*0740*/  @!P2 LDG.E R17, desc[UR6][R4.64] ;  /* 0x000000060411a981 */ /* 0x004562000c1e1900 */
[----:B------:R-:W-:Y:S01]  /*0750*/  BAR.SYNC.DEFER_BLOCKING 0x0 ;  /* 0x0000000000007b1d */ /* 0x000fe20000010000 */
[----:B------:R-:W-:-:S04]  /*0760*/  ISETP.GT.U32.AND P2, PT, R18, 0x1, PT ;  /* 0x000000011200780c */ /* 0x000fc80003f44070 */
[----:B------:R-:W-:Y:S01]  /*0770*/  ISETP.LT.U32.AND P2, PT, R20, R13, P2 ;  /* 0x0000000d1400720c */ /* 0x000fe20001741070 */
[----:B------:R-:W-:Y:S03]  /*0780*/  BSSY.RECONVERGENT B0, `(.L_x_2) ;  /* 0x0000012000007945 */ /* 0x000fe60003800200 */
[----:B------:R-:W-:-:S04]  /*0790*/  PLOP3.LUT P2, PT, P2, P1, PT, 0x80, 0x8 ;  /* 0x000000000008781c */ /* 0x000fc80001743070 */
[----:B------:R-:W-:-:S13]  /*07a0*/  ISETP.GT.U32.OR P2, PT, R11, 0x1f, !P2 ;  /* 0x0000001f0b00780c */ /* 0x000fda0005744470 */
[----:B--2---:R-:W-:Y:S05]  /*07b0*/  @P2 BRA `(.L_x_3) ;  /* 0x0000000000382947 */ /* 0x004fea0003800000 */
[----:B------:R-:W2:Y:S04]  /*07c0*/  LDS R4, [R12+-0x4] ;  /* 0xfffffc000c047984 */ /* 0x000ea80000000800 */
[----:B0-----:R-:W0:Y:S04]  /*07d0*/  LDS R6, [R12+0x4] ;  /* 0x000004000c067984 */ /* 0x001e280000000800 */
[----:B-----5:R-:W3:Y:S04]  /*07e0*/  LDS R14, [R12+0x88] ;  /* 0x000088000c0e7984 */ /* 0x020ee80000000800 */
[----:B------:R-:W4:Y:S01]  /*07f0*/  LDS R20, [R12+-0x88] ;  /* 0xffff78000c147984 */ /* 0x000f220000000800 */
[----:B--2---:R-:W-:-:S04]  /*0800*/  FMUL R5, R4, UR9 ;  /* 0x0000000904057c20 */ /* 0x004fc80008400000 */
[----:B------:R-:W-:-:S04]  /*0810*/  FFMA R5, R22, UR8, R5 ;  /* 0x0000000816057c23 */ /* 0x000fc80008000005 */
[----:B0-----:R-:W-:-:S04]  /*0820*/  FFMA R5, R6, UR10, R5 ;  /* 0x0000000a06057c23 */ /* 0x001fc80008000005 */
[----:B---3--:R-:W-:-:S04]  /*0830*/  FFMA R5, R14, UR11, R5 ;  /* 0x0000000b0e057c23 */ /* 0x008fc80008000005 */
[----:B----4-:R-:W-:Y:S01]  /*0840*/  FFMA R20, R20, UR12, R5 ;  /* 0x0000000c14147c23 */ /* 0x010fe20008000005 */
[----:B------:R-:W-:-:S03]  /*0850*/  VIADD R5, R16, 0xffffffff ;  /* 0xffffffff10057836 */ /* 0x000fc60000000000 */
[----:B------:R-:W-:Y:S01]  /*0860*/  FFMA R20, R15, UR13, R20 ;  /* 0x0000000d0f147c23 */ /* 0x000fe20008000014 */
[----:B------:R-:W-:-:S04]  /*0870*/  IMAD.WIDE.U32 R4, R5, 0x4, R2 ;  /* 0x0000000405047825 */ /* 0x000fc800078e0002 */
[----:B------:R-:W-:-:S05]  /*0880*/  FFMA R7, R17, UR14, R20 ;  /* 0x0000000e11077c23 */ /* 0x000fca0008000014 */
[----:B------:R2:W-:Y:S02]  /*0890*/  STG.E desc[UR6][R4.64], R7 ;  /* 0x0000000704007986 */ /* 0x0005e4000c101906 */
.L_x_3:
[----:B------:R-:W-:Y:S05]  /*08a0*/  BSYNC.RECONVERGENT B0 ;  /* 0x0000000000007941 */ /* 0x000fea0003800200 */
.L_x_2:
[----:B------:R-:W-:Y:S01]  /*08b0*/  BAR.SYNC.DEFER_BLOCKING 0x0 ;  /* 0x0000000000007b1d */ /* 0x000fe20000010000 */
[----:B------:R-:W-:Y:S01]  /*08c0*/  UIADD3 UR4, UPT, UPT, UR4, 0x2, URZ ;  /* 0x0000000204047890 */ /* 0x000fe2000fffe0ff */
[----:B------:R-:W-:Y:S01]  /*08d0*/  IADD3 R19, PT, PT, R19, 0x2, RZ ;  /* 0x0000000213137810 */ /* 0x000fe20007ffe0ff */
[C---:B------:R-:W-:Y:S01]  /*08e0*/  IMAD R9, R21.reuse, 0x2, R9 ;  /* 0x0000000215097824 */ /* 0x040fe200078e0209 */
[C---:B------:R-:W-:Y:S01]  /*08f0*/  LEA R16, R21.reuse, R16, 0x1 ;  /* 0x0000001015107211 */ /* 0x040fe200078e08ff */
[----:B------:R-:W-:Y:S01]  /*0900*/  UISETP.NE.AND UP0, UPT, UR4, 0x22, UPT ;  /* 0x000000220400788c */ /* 0x000fe2000bf05270 */
[----:B------:R-:W-:Y:S01]  /*0910*/  IMAD R10, R21, 0x2, R10 ;  /* 0x00000002150a7824 */ /* 0x000fe200078e020a */
[----:B-----5:R-:W-:Y:S01]  /*0920*/  MOV R14, R22 ;  /* 0x00000016000e7202 */ /* 0x020fe20000000f00 */
[----:B-1----:R-:W-:Y:S01]  /*0930*/  IMAD.MOV.U32 R15, RZ, RZ, R17 ;  /* 0x000000ffff0f7224 */ /* 0x002fe200078e0011 */
[----:B------:R3:W-:Y:S05]  /*0940*/  STS [R12], R17 ;  /* 0x000000110c007388 */ /* 0x0007ea0000000800 */
[----:B------:R-:W-:Y:S05]  /*0950*/  BRA.U UP0, `(.L_x_4) ;  /* 0xfffffff900c87547 */ /* 0x000fea000b83ffff */
[----:B------:R-:W-:Y:S05]  /*0960*/  EXIT ;  /* 0x000000000000794d */ /* 0x000fea0003800000 */
.L_x_5:
[----:B------:R-:W-:-:S00]  /*0970*/  BRA `(.L_x_5) ;  /* 0xfffffffc00fc7947 */ /* 0x000fc0000383ffff */
[----:B------:R-:W-:-:S00]  /*0980*/  NOP ;  /* 0x0000000000007918 */ /* 0x000fc00000000000 */
[----:B------:R-:W-:-:S00]  /*0990*/  NOP ;  /* 0x0000000000007918 */ /* 0x000fc00000000000 */
[----:B------:R-:W-:-:S00]  /*09a0*/  NOP ;  /* 0x0000000000007918 */ /* 0x000fc00000000000 */
[----:B------:R-:W-:-:S00]  /*09b0*/  NOP ;  /* 0x0000000000007918 */ /* 0x000fc00000000000 */
[----:B------:R-:W-:-:S00]  /*09c0*/  NOP ;  /* 0x0000000000007918 */ /* 0x000fc00000000000 */
[----:B------:R-:W-:-:S00]  /*09d0*/  NOP ;  /* 0x0000000000007918 */ /* 0x000fc00000000000 */
[----:B------:R-:W-:-:S00]  /*09e0*/  NOP ;  /* 0x0000000000007918 */ /* 0x000fc00000000000 */
[----:B------:R-:W-:-:S00]  /*09f0*/  NOP ;  /* 0x0000000000007918 */ /* 0x000fc00000000000 */
.L_x_6:


//--------------------- .nv.shared._Z14stencil_kernelPfS_j --------------------------
	.section	.nv.shared._Z14stencil_kernelPfS_j,"aw",@nobits
	.sectionflags	@""
	.align	4
.nv.shared._Z14stencil_kernelPfS_j:
	.zero		5648


//--------------------- .nv.shared.reserved.0     --------------------------
	.section	.nv.shared.reserved.0,"aw",@nobits
	.weak		__nv_reservedSMEM_offset_0_alias
	.size		__nv_reservedSMEM_offset_0_alias, 0, 64
	.other		__nv_reservedSMEM_offset_0_alias,@"STO_CUDA_RESERVED_SHARED STV_DEFAULT"
__nv_reservedSMEM_offset_0_alias:
	.zero		0
	.zero		64


//--------------------- .nv.constant0._Z14stencil_kernelPfS_j --------------------------
	.section	.nv.constant0._Z14stencil_kernelPfS_j,"a",@progbits
	.sectionflags	@""
	.align	4
.nv.constant0._Z14stencil_kernelPfS_j:
	.zero		916


//--------------------- SYMBOLS --------------------------

	.type		.nv.reservedSmem.offset0,@object
	.size		.nv.reservedSmem.offset0,0x4
	.type		.nv.reservedSmem.cap,@object
	.size		.nv.reservedSmem.cap,0x4
